	.headerflags	@"EF_CUDA_TEXMODE_UNIFIED EF_CUDA_64BIT_ADDRESS EF_CUDA_SM86 EF_CUDA_VIRTUAL_SM(EF_CUDA_SM86)"
	.elftype	@"ET_EXEC"


//--------------------- .nv.info                  --------------------------
	.section	.nv.info,"",@"SHT_CUDA_INFO"
	.align	4


	//----- nvinfo : EIATTR_REGCOUNT
	.align		4
        /*0000*/ 	.byte	0x04, 0x2f
        /*0002*/ 	.short	(.L_1 - .L_0)
	.align		4
.L_0:
        /*0004*/ 	.word	index@(triton__0d1d2d3d4d5d6de)
        /*0008*/ 	.word	0x00000013


	//----- nvinfo : EIATTR_MAX_STACK_SIZE
	.align		4
.L_1:
        /*000c*/ 	.byte	0x04, 0x23
        /*000e*/ 	.short	(.L_3 - .L_2)
	.align		4
.L_2:
        /*0010*/ 	.word	index@(triton__0d1d2d3d4d5d6de)
        /*0014*/ 	.word	0x00000000


	//----- nvinfo : EIATTR_MIN_STACK_SIZE
	.align		4
.L_3:
        /*0018*/ 	.byte	0x04, 0x12
        /*001a*/ 	.short	(.L_5 - .L_4)
	.align		4
.L_4:
        /*001c*/ 	.word	index@(triton__0d1d2d3d4d5d6de)
        /*0020*/ 	.word	0x00000000


	//----- nvinfo : EIATTR_FRAME_SIZE
	.align		4
.L_5:
        /*0024*/ 	.byte	0x04, 0x11
        /*0026*/ 	.short	(.L_7 - .L_6)
	.align		4
.L_6:
        /*0028*/ 	.word	index@(triton__0d1d2d3d4d5d6de)
        /*002c*/ 	.word	0x00000000
.L_7:


//--------------------- .nv.info.triton__0d1d2d3d4d5d6de --------------------------
	.section	.nv.info.triton__0d1d2d3d4d5d6de,"",@"SHT_CUDA_INFO"
	.align	4


	//----- nvinfo : EIATTR_CUDA_API_VERSION
	.align		4
        /*0000*/ 	.byte	0x04, 0x37
        /*0002*/ 	.short	(.L_9 - .L_8)
.L_8:
        /*0004*/ 	.word	0x0000007b


	//----- nvinfo : EIATTR_SW2861232_WAR
	.align		4
.L_9:
        /*0008*/ 	.byte	0x01, 0x35
	.zero		2


	//----- nvinfo : EIATTR_PARAM_CBANK
	.align		4
        /*000c*/ 	.byte	0x04, 0x0a
        /*000e*/ 	.short	(.L_11 - .L_10)
	.align		4
.L_10:
        /*0010*/ 	.word	index@(.nv.constant0.triton__0d1d2d3d4d5d6de)
        /*0014*/ 	.short	0x0160
        /*0016*/ 	.short	0x0034


	//----- nvinfo : EIATTR_CBANK_PARAM_SIZE
	.align		4
.L_11:
        /*0018*/ 	.byte	0x03, 0x19
        /*001a*/ 	.short	0x0034


	//----- nvinfo : EIATTR_KPARAM_INFO
	.align		4
        /*001c*/ 	.byte	0x04, 0x17
        /*001e*/ 	.short	(.L_13 - .L_12)
.L_12:
        /*0020*/ 	.word	0x00000000
        /*0024*/ 	.short	0x0006
        /*0026*/ 	.short	0x0030
        /*0028*/ 	.byte	0x00, 0xf0, 0x11, 0x00


	//----- nvinfo : EIATTR_KPARAM_INFO
	.align		4
.L_13:
        /*002c*/ 	.byte	0x04, 0x17
        /*002e*/ 	.short	(.L_15 - .L_14)
.L_14:
        /*0030*/ 	.word	0x00000000
        /*0034*/ 	.short	0x0005
        /*0036*/ 	.short	0x0028
        /*0038*/ 	.byte	0x00, 0xf0, 0x21, 0x00


	//----- nvinfo : EIATTR_KPARAM_INFO
	.align		4
.L_15:
        /*003c*/ 	.byte	0x04, 0x17
        /*003e*/ 	.short	(.L_17 - .L_16)
.L_16:
        /*0040*/ 	.word	0x00000000
        /*0044*/ 	.short	0x0004
        /*0046*/ 	.short	0x0020
        /*0048*/ 	.byte	0x00, 0xf0, 0x21, 0x00


	//----- nvinfo : EIATTR_KPARAM_INFO
	.align		4
.L_17:
        /*004c*/ 	.byte	0x04, 0x17
        /*004e*/ 	.short	(.L_19 - .L_18)
.L_18:
        /*0050*/ 	.word	0x00000000
        /*0054*/ 	.short	0x0003
        /*0056*/ 	.short	0x0018
        /*0058*/ 	.byte	0x00, 0xf0, 0x21, 0x00


	//----- nvinfo : EIATTR_KPARAM_INFO
	.align		4
.L_19:
        /*005c*/ 	.byte	0x04, 0x17
        /*005e*/ 	.short	(.L_21 - .L_20)
.L_20:
        /*0060*/ 	.word	0x00000000
        /*0064*/ 	.short	0x0002
        /*0066*/ 	.short	0x0010
        /*0068*/ 	.byte	0x00, 0xf0, 0x21, 0x00


	//----- nvinfo : EIATTR_KPARAM_INFO
	.align		4
.L_21:
        /*006c*/ 	.byte	0x04, 0x17
        /*006e*/ 	.short	(.L_23 - .L_22)
.L_22:
        /*0070*/ 	.word	0x00000000
        /*0074*/ 	.short	0x0001
        /*0076*/ 	.short	0x0008
        /*0078*/ 	.byte	0x00, 0xf0, 0x21, 0x00


	//----- nvinfo : EIATTR_KPARAM_INFO
	.align		4
.L_23:
        /*007c*/ 	.byte	0x04, 0x17
        /*007e*/ 	.short	(.L_25 - .L_24)
.L_24:
        /*0080*/ 	.word	0x00000000
        /*0084*/ 	.short	0x0000
        /*0086*/ 	.short	0x0000
        /*0088*/ 	.byte	0x00, 0xf0, 0x21, 0x00


	//----- nvinfo : EIATTR_MAXREG_COUNT
	.align		4
.L_25:
        /*008c*/ 	.byte	0x03, 0x1b
        /*008e*/ 	.short	0x00ff


	//----- nvinfo : EIATTR_EXIT_INSTR_OFFSETS
	.align		4
        /*0090*/ 	.byte	0x04, 0x1c
        /*0092*/ 	.short	(.L_27 - .L_26)


	//   ....[0]....
.L_26:
        /*0094*/ 	.word	0x000003b0


	//----- nvinfo : EIATTR_MAX_THREADS
	.align		4
.L_27:
        /*0098*/ 	.byte	0x04, 0x05
        /*009a*/ 	.short	(.L_29 - .L_28)
.L_28:
        /*009c*/ 	.word	0x00000100
        /*00a0*/ 	.word	0x00000001
        /*00a4*/ 	.word	0x00000001
.L_29:


//--------------------- .nv.rel.action            --------------------------
	.section	.nv.rel.action,"",@"SHT_CUDA_RELOCINFO"
	.align	8
	.sectionentsize	8
        /*0000*/ 	.byte	0x73, 0x00, 0x00, 0x00, 0x00, 0x00, 0x00, 0x00, 0x00, 0x00, 0x00, 0x11, 0x25, 0x00, 0x05, 0x36


//--------------------- .nv.constant0.triton__0d1d2d3d4d5d6de --------------------------
	.section	.nv.constant0.triton__0d1d2d3d4d5d6de,"a",@progbits
	.align	4
.nv.constant0.triton__0d1d2d3d4d5d6de:
	.zero		404


//--------------------- .text.triton__0d1d2d3d4d5d6de --------------------------
	.section	.text.triton__0d1d2d3d4d5d6de,"ax",@progbits
	.sectioninfo	@"SHI_REGISTERS=19"
	.align	128
        .global         triton__0d1d2d3d4d5d6de
        .type           triton__0d1d2d3d4d5d6de,@function
        .size           triton__0d1d2d3d4d5d6de,(.L_x_1 - triton__0d1d2d3d4d5d6de)
        .other          triton__0d1d2d3d4d5d6de,@"STO_CUDA_ENTRY STV_DEFAULT"
triton__0d1d2d3d4d5d6de:
.text.triton__0d1d2d3d4d5d6de:
[----:B------:R-:W-:-:S02]  /*0000*/  MOV R1, c[0x0][0x28] ;  /* 0x00000a0000017a02 */ /* 0x000fc40000000f00 */
[----:B------:R-:W0:Y:S01]  /*0010*/  S2R R0, SR_TID.X ;  /* 0x0000000000007919 */ /* 0x000e220000002100 */
[----:B------:R-:W-:Y:S01]  /*0020*/  MOV R4, 0x4 ;  /* 0x0000000400047802 */ /* 0x000fe20000000f00 */
[----:B------:R-:W-:Y:S02]  /*0030*/  ULDC.64 UR4, c[0x0][0x118] ;  /* 0x0000460000047ab9 */ /* 0x000fe40000000a00 */
[----:B------:R-:W1:Y:S01]  /*0040*/  S2R R2, SR_CTAID.X ;  /* 0x0000000000027919 */ /* 0x000e620000002500 */
[----:B0-----:R-:W-:-:S04]  /*0050*/  SHF.L.U32 R0, R0, 0x1, RZ ;  /* 0x0000000100007819 */ /* 0x001fc800000006ff */
[----:B------:R-:W-:Y:S02]  /*0060*/  LOP3.LUT R3, R0, 0x1fe, RZ, 0xc0, !PT ;  /* 0x000001fe00037812 */ /* 0x000fe400078ec0ff */
[----:B------:R-:W-:Y:S02]  /*0070*/  MOV R0, 0x2 ;  /* 0x0000000200007802 */ /* 0x000fe40000000f00 */
[----:B-1----:R-:W-:-:S05]  /*0080*/  LEA R3, R2, R3, 0x9 ;  /* 0x0000000302037211 */ /* 0x002fca00078e48ff */
[----:B------:R-:W-:-:S06]  /*0090*/  IMAD.WIDE R8, R3, R0, c[0x0][0x168] ;  /* 0x00005a0003087625 */ /* 0x000fcc00078e0200 */
[----:B------:R-:W2:Y:S01]  /*00a0*/  LDG.E R8, [R8.64] ;  /* 0x0000000408087981 */ /* 0x000ea2000c1e1900 */
[----:B------:R-:W-:-:S06]  /*00b0*/  IMAD.WIDE R4, R3, R4, c[0x0][0x170] ;  /* 0x00005c0003047625 */ /* 0x000fcc00078e0204 */
[----:B------:R-:W3:Y:S01]  /*00c0*/  LDG.E.64 R4, [R4.64] ;  /* 0x0000000404047981 */ /* 0x000ee2000c1e1b00 */
[----:B------:R-:W-:-:S04]  /*00d0*/  IMAD.WIDE R6, R3, R0, c[0x0][0x160] ;  /* 0x0000580003067625 */ /* 0x000fc800078e0200 */
[----:B------:R-:W-:Y:S02]  /*00e0*/  IMAD.WIDE R10, R3, R0, c[0x0][0x178] ;  /* 0x00005e00030a7625 */ /* 0x000fe400078e0200 */
[----:B------:R0:W4:Y:S04]  /*00f0*/  LDG.E R6, [R6.64] ;  /* 0x0000000406067981 */ /* 0x000128000c1e1900 */
[----:B------:R1:W5:Y:S01]  /*0100*/  LDG.E R10, [R10.64] ;  /* 0x000000040a0a7981 */ /* 0x000362000c1e1900 */
[----:B------:R-:W-:Y:S02]  /*0110*/  MOV R15, 0x3e095d4f ;  /* 0x3e095d4f000f7802 */ /* 0x000fe40000000f00 */
[C---:B--2---:R-:W-:Y:S02]  /*0120*/  SHF.L.U32 R12, R8.reuse, 0x10, RZ ;  /* 0x00000010080c7819 */ /* 0x044fe400000006ff */
[----:B------:R-:W-:-:S03]  /*0130*/  PRMT R2, R8, 0x7632, R2 ;  /* 0x0000763208027816 */ /* 0x000fc60000000002 */
[----:B------:R-:W-:Y:S01]  /*0140*/  FMUL R8, R12, R12 ;  /* 0x0000000c0c087220 */ /* 0x000fe20000400000 */
[----:B------:R-:W-:Y:S01]  /*0150*/  SHF.L.U32 R2, R2, 0x10, RZ ;  /* 0x0000001002027819 */ /* 0x000fe200000006ff */
[----:B---3--:R-:W-:Y:S01]  /*0160*/  FFMA R9, -R4, R4, 1 ;  /* 0x3f80000004097423 */ /* 0x008fe20000000104 */
[----:B------:R-:W-:Y:S01]  /*0170*/  FMUL R12, R12, 0.5 ;  /* 0x3f0000000c0c7820 */ /* 0x000fe20000400000 */
[----:B0-----:R-:W-:Y:S01]  /*0180*/  FFMA R7, R8, R15, 1 ;  /* 0x3f80000008077423 */ /* 0x001fe2000000000f */
[----:B------:R-:W-:Y:S01]  /*0190*/  FFMA R13, -R5, R5, 1 ;  /* 0x3f800000050d7423 */ /* 0x000fe20000000105 */
[C---:B------:R-:W-:Y:S01]  /*01a0*/  FMUL R14, R2.reuse, R2 ;  /* 0x00000002020e7220 */ /* 0x040fe20000400000 */
[----:B------:R-:W-:Y:S01]  /*01b0*/  FMUL R8, R2, 0.5 ;  /* 0x3f00000002087820 */ /* 0x000fe20000400000 */
[----:B------:R-:W-:Y:S01]  /*01c0*/  FMUL R9, R12, R9 ;  /* 0x000000090c097220 */ /* 0x000fe20000400000 */
[----:B------:R-:W-:Y:S01]  /*01d0*/  FMUL R2, R7, 0.79788458347320556641 ;  /* 0x3f4c422a07027820 */ /* 0x000fe20000400000 */
[----:B------:R-:W-:Y:S01]  /*01e0*/  FFMA R14, R14, R15, 1 ;  /* 0x3f8000000e0e7423 */ /* 0x000fe2000000000f */
[----:B------:R-:W-:Y:S01]  /*01f0*/  FMUL R13, R8, R13 ;  /* 0x0000000d080d7220 */ /* 0x000fe20000400000 */
[----:B-1----:R-:W-:Y:S01]  /*0200*/  FADD R11, R5, 1 ;  /* 0x3f800000050b7421 */ /* 0x002fe20000000000 */
[----:B------:R-:W-:Y:S01]  /*0210*/  FMUL R16, R9, R2 ;  /* 0x0000000209107220 */ /* 0x000fe20000400000 */
[----:B------:R-:W-:Y:S01]  /*0220*/  FADD R9, R4, 1 ;  /* 0x3f80000004097421 */ /* 0x000fe20000000000 */
[----:B----4-:R-:W-:Y:S01]  /*0230*/  PRMT R2, R6, 0x7632, R2 ;  /* 0x0000763206027816 */ /* 0x010fe20000000002 */
[----:B------:R-:W-:Y:S01]  /*0240*/  FMUL R14, R14, 0.79788458347320556641 ;  /* 0x3f4c422a0e0e7820 */ /* 0x000fe20000400000 */
[----:B-----5:R-:W-:Y:S01]  /*0250*/  PRMT R4, R10, 0x7632, R4 ;  /* 0x000076320a047816 */ /* 0x020fe20000000004 */
[----:B------:R-:W-:Y:S01]  /*0260*/  FFMA R16, R9, 0.5, R16 ;  /* 0x3f00000009107823 */ /* 0x000fe20000000010 */
[----:B------:R-:W-:Y:S01]  /*0270*/  SHF.L.U32 R6, R6, 0x10, RZ ;  /* 0x0000001006067819 */ /* 0x000fe200000006ff */
[----:B------:R-:W-:Y:S01]  /*0280*/  FMUL R14, R13, R14 ;  /* 0x0000000e0d0e7220 */ /* 0x000fe20000400000 */
[----:B------:R-:W-:Y:S01]  /*0290*/  SHF.L.U32 R5, R10, 0x10, RZ ;  /* 0x000000100a057819 */ /* 0x000fe200000006ff */
[----:B------:R-:W-:Y:S01]  /*02a0*/  FMUL R13, R12, R9 ;  /* 0x000000090c0d7220 */ /* 0x000fe20000400000 */
[----:B------:R-:W-:Y:S01]  /*02b0*/  SHF.L.U32 R2, R2, 0x10, RZ ;  /* 0x0000001002027819 */ /* 0x000fe200000006ff */
[----:B------:R-:W-:Y:S01]  /*02c0*/  FMUL R9, R8, R11 ;  /* 0x0000000b08097220 */ /* 0x000fe20000400000 */
[----:B------:R-:W-:Y:S01]  /*02d0*/  SHF.L.U32 R7, R4, 0x10, RZ ;  /* 0x0000001004077819 */ /* 0x000fe200000006ff */
[----:B------:R-:W-:Y:S01]  /*02e0*/  FFMA R14, R11, 0.5, R14 ;  /* 0x3f0000000b0e7823 */ /* 0x000fe2000000000e */
[C---:B------:R-:W-:Y:S01]  /*02f0*/  FMUL R5, R6.reuse, R5 ;  /* 0x0000000506057220 */ /* 0x040fe20000400000 */
[----:B------:R-:W-:-:S02]  /*0300*/  FMUL R13, R6, R13 ;  /* 0x0000000d060d7220 */ /* 0x000fc40000400000 */
[C---:B------:R-:W-:Y:S01]  /*0310*/  FMUL R7, R2.reuse, R7 ;  /* 0x0000000702077220 */ /* 0x040fe20000400000 */
[----:B------:R-:W-:Y:S01]  /*0320*/  FMUL R2, R2, R9 ;  /* 0x0000000902027220 */ /* 0x000fe20000400000 */
[----:B------:R-:W-:Y:S01]  /*0330*/  FMUL R16, R5, R16 ;  /* 0x0000001005107220 */ /* 0x000fe20000400000 */
[----:B------:R-:W-:Y:S01]  /*0340*/  IMAD.WIDE R4, R3, R0, c[0x0][0x180] ;  /* 0x0000600003047625 */ /* 0x000fe200078e0200 */
[----:B------:R-:W-:Y:S02]  /*0350*/  FMUL R7, R7, R14 ;  /* 0x0000000e07077220 */ /* 0x000fe40000400000 */
[----:B------:R-:W-:Y:S01]  /*0360*/  F2FP.BF16.PACK_AB R13, R2, R13 ;  /* 0x0000000d020d723e */ /* 0x000fe200000010ff */
[----:B------:R-:W-:Y:S02]  /*0370*/  IMAD.WIDE R2, R3, R0, c[0x0][0x188] ;  /* 0x0000620003027625 */ /* 0x000fe400078e0200 */
[----:B------:R-:W-:Y:S02]  /*0380*/  F2FP.BF16.PACK_AB R7, R7, R16 ;  /* 0x000000100707723e */ /* 0x000fe400000010ff */
[----:B------:R-:W-:Y:S04]  /*0390*/  STG.E [R4.64], R13 ;  /* 0x0000000d04007986 */ /* 0x000fe8000c101904 */
[----:B------:R-:W-:Y:S01]  /*03a0*/  STG.E [R2.64], R7 ;  /* 0x0000000702007986 */ /* 0x000fe2000c101904 */
[----:B------:R-:W-:Y:S05]  /*03b0*/  EXIT ;  /* 0x000000000000794d */ /* 0x000fea0003800000 */
.L_x_0:
[----:B------:R-:W-:-:S00]  /*03c0*/  BRA `(.L_x_0) ;  /* 0xfffffff000007947 */ /* 0x000fc0000383ffff */
[----:B------:R-:W-:-:S00]  /*03d0*/  NOP ;  /* 0x0000000000007918 */ /* 0x000fc00000000000 */
        /* <DEDUP_REMOVED lines=10> */
.L_x_1:
